//
// Generated by NVIDIA NVVM Compiler
//
// Compiler Build ID: CL-36424714
// Cuda compilation tools, release 13.0, V13.0.88
// Based on NVVM 20.0.0
//

.version 9.0
.target sm_100
.address_size 64

	// .globl	_Z9addKernelPiPKiS1_

.visible .entry _Z9addKernelPiPKiS1_(
	.param .u64 .ptr .align 1 _Z9addKernelPiPKiS1__param_0,
	.param .u64 .ptr .align 1 _Z9addKernelPiPKiS1__param_1,
	.param .u64 .ptr .align 1 _Z9addKernelPiPKiS1__param_2
)
{
	.reg .b32 	%r<8>;
	.reg .b64 	%rd<11>;

	ld.param.u64 	%rd1, [_Z9addKernelPiPKiS1__param_0];
	ld.param.u64 	%rd2, [_Z9addKernelPiPKiS1__param_1];
	ld.param.u64 	%rd3, [_Z9addKernelPiPKiS1__param_2];
	cvta.to.global.u64 	%rd4, %rd1;
	cvta.to.global.u64 	%rd5, %rd3;
	cvta.to.global.u64 	%rd6, %rd2;
	mov.u32 	%r1, %ctaid.x;
	mov.u32 	%r2, %ntid.x;
	mov.u32 	%r3, %tid.x;
	mad.lo.s32 	%r4, %r1, %r2, %r3;
	mul.wide.s32 	%rd7, %r4, 4;
	add.s64 	%rd8, %rd6, %rd7;
	ld.global.u32 	%r5, [%rd8];
	add.s64 	%rd9, %rd5, %rd7;
	ld.global.u32 	%r6, [%rd9];
	mad.lo.s32 	%r7, %r6, %r5, 365;
	add.s64 	%rd10, %rd4, %rd7;
	st.global.u32 	[%rd10], %r7;
	ret;

}


// ===== COMPILED SASS (sm_100) =====

	.target	sm_100

	.elftype	@"ET_EXEC"


//--------------------- .note.nv.tkinfo           --------------------------
	.section	.note.nv.tkinfo,"",@"SHT_NOTE"
	.sectionflags	@"SHF_NOTE_NV_TKINFO"
	.tkinfo
        /*0018*/ 	.word	0x00000002
        /*0030*/ 	.string	""
        /*0030*/ 	.string	"ptxas"
        /*0030*/ 	.string	"Cuda compilation tools, release 13.0, V13.0.88"
        /*0030*/ 	.string	"Build cuda_13.0.r13.0/compiler.36424714_0"
        /*0030*/ 	.string	"-arch sm_100 -m 64 "



//--------------------- .note.nv.cuinfo           --------------------------
	.section	.note.nv.cuinfo,"",@"SHT_NOTE"
	.sectionflags	@"SHF_NOTE_NV_CUINFO"
        /*0018*/ 	.short	0x0002
        /*001a*/ 	.short	0x0064
        /*001c*/ 	.short	0x0082
	.zero		2


//--------------------- .nv.info                  --------------------------
	.section	.nv.info,"",@"SHT_CUDA_INFO"
	.align	4


	//----- nvinfo : EIATTR_REGCOUNT
	.align		4
        /*0000*/ 	.byte	0x04, 0x2f
        /*0002*/ 	.short	(.L_1 - .L_0)
	.align		4
.L_0:
        /*0004*/ 	.word	index@(_Z9addKernelPiPKiS1_)
        /*0008*/ 	.word	0x0000000c


	//----- nvinfo : EIATTR_FRAME_SIZE
	.align		4
.L_1:
        /*000c*/ 	.byte	0x04, 0x11
        /*000e*/ 	.short	(.L_3 - .L_2)
	.align		4
.L_2:
        /*0010*/ 	.word	index@(_Z9addKernelPiPKiS1_)
        /*0014*/ 	.word	0x00000000


	//----- nvinfo : EIATTR_MIN_STACK_SIZE
	.align		4
.L_3:
        /*0018*/ 	.byte	0x04, 0x12
        /*001a*/ 	.short	(.L_5 - .L_4)
	.align		4
.L_4:
        /*001c*/ 	.word	index@(_Z9addKernelPiPKiS1_)
        /*0020*/ 	.word	0x00000000
.L_5:


//--------------------- .nv.compat                --------------------------
	.section	.nv.compat,"",@"SHT_CUDA_COMPAT_INFO"
	.align	4
        /*0000*/ 	.byte	0x02, 0x09, 0x00, 0x00, 0x02, 0x02, 0x01, 0x00, 0x02, 0x05, 0x05, 0x00, 0x03, 0x07, 0x01, 0x01
        /*0010*/ 	.byte	0x02, 0x03, 0x00, 0x00, 0x02, 0x06, 0x01, 0x00, 0x04, 0x0b, 0x08, 0x00, 0x09, 0x00, 0x00, 0x00
        /*0020*/ 	.byte	0x00, 0x00, 0x00, 0x00


//--------------------- .nv.info._Z9addKernelPiPKiS1_ --------------------------
	.section	.nv.info._Z9addKernelPiPKiS1_,"",@"SHT_CUDA_INFO"
	.sectionflags	@""
	.align	4


	//----- nvinfo : EIATTR_CUDA_API_VERSION
	.align		4
        /*0000*/ 	.byte	0x04, 0x37
        /*0002*/ 	.short	(.L_7 - .L_6)
.L_6:
        /*0004*/ 	.word	0x00000082


	//----- nvinfo : EIATTR_KPARAM_INFO
	.align		4
.L_7:
        /*0008*/ 	.byte	0x04, 0x17
        /*000a*/ 	.short	(.L_9 - .L_8)
.L_8:
        /*000c*/ 	.word	0x00000000
        /*0010*/ 	.short	0x0002
        /*0012*/ 	.short	0x0010
        /*0014*/ 	.byte	0x00, 0xf5, 0x21, 0x00


	//----- nvinfo : EIATTR_KPARAM_INFO
	.align		4
.L_9:
        /*0018*/ 	.byte	0x04, 0x17
        /*001a*/ 	.short	(.L_11 - .L_10)
.L_10:
        /*001c*/ 	.word	0x00000000
        /*0020*/ 	.short	0x0001
        /*0022*/ 	.short	0x0008
        /*0024*/ 	.byte	0x00, 0xf5, 0x21, 0x00


	//----- nvinfo : EIATTR_KPARAM_INFO
	.align		4
.L_11:
        /*0028*/ 	.byte	0x04, 0x17
        /*002a*/ 	.short	(.L_13 - .L_12)
.L_12:
        /*002c*/ 	.word	0x00000000
        /*0030*/ 	.short	0x0000
        /*0032*/ 	.short	0x0000
        /*0034*/ 	.byte	0x00, 0xf5, 0x21, 0x00


	//----- nvinfo : EIATTR_SPARSE_MMA_MASK
	.align		4
.L_13:
        /*0038*/ 	.byte	0x03, 0x50
        /*003a*/ 	.short	0x0000


	//----- nvinfo : EIATTR_MAXREG_COUNT
	.align		4
        /*003c*/ 	.byte	0x03, 0x1b
        /*003e*/ 	.short	0x00ff


	//----- nvinfo : EIATTR_MERCURY_ISA_VERSION
	.align		4
        /*0040*/ 	.byte	0x03, 0x5f
        /*0042*/ 	.short	0x0101


	//----- nvinfo : EIATTR_VRC_CTA_INIT_COUNT
	.align		4
        /*0044*/ 	.byte	0x02, 0x4a
	.zero		1
	.zero		1


	//----- nvinfo : EIATTR_EXIT_INSTR_OFFSETS
	.align		4
        /*0048*/ 	.byte	0x04, 0x1c
        /*004a*/ 	.short	(.L_15 - .L_14)


	//   ....[0]....
.L_14:
        /*004c*/ 	.word	0x00000100


	//----- nvinfo : EIATTR_CBANK_PARAM_SIZE
	.align		4
.L_15:
        /*0050*/ 	.byte	0x03, 0x19
        /*0052*/ 	.short	0x0018


	//----- nvinfo : EIATTR_PARAM_CBANK
	.align		4
        /*0054*/ 	.byte	0x04, 0x0a
        /*0056*/ 	.short	(.L_17 - .L_16)
	.align		4
.L_16:
        /*0058*/ 	.word	index@(.nv.constant0._Z9addKernelPiPKiS1_)
        /*005c*/ 	.short	0x0380
        /*005e*/ 	.short	0x0018


	//----- nvinfo : EIATTR_SW_WAR
	.align		4
.L_17:
        /*0060*/ 	.byte	0x04, 0x36
        /*0062*/ 	.short	(.L_19 - .L_18)
.L_18:
        /*0064*/ 	.word	0x00000008
.L_19:


//--------------------- .nv.callgraph             --------------------------
	.section	.nv.callgraph,"",@"SHT_CUDA_CALLGRAPH"
	.align	4
	.sectionentsize	8
	.align		4
        /*0000*/ 	.word	0x00000000
	.align		4
        /*0004*/ 	.word	0xffffffff
	.align		4
        /*0008*/ 	.word	0x00000000
	.align		4
        /*000c*/ 	.word	0xfffffffe
	.align		4
        /*0010*/ 	.word	0x00000000
	.align		4
        /*0014*/ 	.word	0xfffffffd
	.align		4
        /*0018*/ 	.word	0x00000000
	.align		4
        /*001c*/ 	.word	0xfffffffc


//--------------------- .text._Z9addKernelPiPKiS1_ --------------------------
	.section	.text._Z9addKernelPiPKiS1_,"ax",@progbits
	.align	128
        .global         _Z9addKernelPiPKiS1_
        .type           _Z9addKernelPiPKiS1_,@function
        .size           _Z9addKernelPiPKiS1_,(.L_x_1 - _Z9addKernelPiPKiS1_)
        .other          _Z9addKernelPiPKiS1_,@"STO_CUDA_ENTRY STV_DEFAULT"
_Z9addKernelPiPKiS1_:
.text._Z9addKernelPiPKiS1_:
[----:B------:R-:W-:Y:S01]  /*0000*/  LDC R1, c[0x0][0x37c] ;  /* 0x0000df00ff017b82 */ /* 0x000fe20000000800 */
[----:B------:R-:W0:Y:S07]  /*0010*/  S2R R0, SR_TID.X ;  /* 0x0000000000007919 */ /* 0x000e2e0000002100 */
[----:B------:R-:W0:Y:S01]  /*0020*/  S2UR UR6, SR_CTAID.X ;  /* 0x00000000000679c3 */ /* 0x000e220000002500 */
[----:B------:R-:W1:Y:S07]  /*0030*/  LDCU.64 UR4, c[0x0][0x358] ;  /* 0x00006b00ff0477ac */ /* 0x000e6e0008000a00 */
[----:B------:R-:W0:Y:S08]  /*0040*/  LDC R9, c[0x0][0x360] ;  /* 0x0000d800ff097b82 */ /* 0x000e300000000800 */
[----:B------:R-:W2:Y:S08]  /*0050*/  LDC.64 R2, c[0x0][0x388] ;  /* 0x0000e200ff027b82 */ /* 0x000eb00000000a00 */
[----:B------:R-:W3:Y:S01]  /*0060*/  LDC.64 R4, c[0x0][0x390] ;  /* 0x0000e400ff047b82 */ /* 0x000ee20000000a00 */
[----:B0-----:R-:W-:-:S07]  /*0070*/  IMAD R9, R9, UR6, R0 ;  /* 0x0000000609097c24 */ /* 0x001fce000f8e0200 */
[----:B------:R-:W0:Y:S01]  /*0080*/  LDC.64 R6, c[0x0][0x380] ;  /* 0x0000e000ff067b82 */ /* 0x000e220000000a00 */
[----:B--2---:R-:W-:-:S06]  /*0090*/  IMAD.WIDE R2, R9, 0x4, R2 ;  /* 0x0000000409027825 */ /* 0x004fcc00078e0202 */
[----:B-1----:R-:W2:Y:S01]  /*00a0*/  LDG.E R2, desc[UR4][R2.64] ;  /* 0x0000000402027981 */ /* 0x002ea2000c1e1900 */
[----:B---3--:R-:W-:-:S06]  /*00b0*/  IMAD.WIDE R4, R9, 0x4, R4 ;  /* 0x0000000409047825 */ /* 0x008fcc00078e0204 */
[----:B------:R-:W2:Y:S01]  /*00c0*/  LDG.E R5, desc[UR4][R4.64] ;  /* 0x0000000404057981 */ /* 0x000ea2000c1e1900 */
[----:B0-----:R-:W-:-:S04]  /*00d0*/  IMAD.WIDE R6, R9, 0x4, R6 ;  /* 0x0000000409067825 */ /* 0x001fc800078e0206 */
[----:B--2---:R-:W-:-:S05]  /*00e0*/  IMAD R9, R2, R5, 0x16d ;  /* 0x0000016d02097424 */ /* 0x004fca00078e0205 */
[----:B------:R-:W-:Y:S01]  /*00f0*/  STG.E desc[UR4][R6.64], R9 ;  /* 0x0000000906007986 */ /* 0x000fe2000c101904 */
[----:B------:R-:W-:Y:S05]  /*0100*/  EXIT ;  /* 0x000000000000794d */ /* 0x000fea0003800000 */
.L_x_0:
[----:B------:R-:W-:-:S00]  /*0110*/  BRA `(.L_x_0) ;  /* 0xfffffffc00fc7947 */ /* 0x000fc0000383ffff */
[----:B------:R-:W-:-:S00]  /*0120*/  NOP ;  /* 0x0000000000007918 */ /* 0x000fc00000000000 */
        /* <DEDUP_REMOVED lines=13> */
.L_x_1:


//--------------------- .nv.shared.reserved.0     --------------------------
	.section	.nv.shared.reserved.0,"aw",@nobits
	.weak		__nv_reservedSMEM_offset_0_alias
	.size		__nv_reservedSMEM_offset_0_alias, 0, 64
	.other		__nv_reservedSMEM_offset_0_alias,@"STO_CUDA_RESERVED_SHARED STV_DEFAULT"
__nv_reservedSMEM_offset_0_alias:
	.zero		0
	.zero		64


//--------------------- .nv.constant0._Z9addKernelPiPKiS1_ --------------------------
	.section	.nv.constant0._Z9addKernelPiPKiS1_,"a",@progbits
	.sectionflags	@""
	.align	4
.nv.constant0._Z9addKernelPiPKiS1_:
	.zero		920


//--------------------- SYMBOLS --------------------------

	.type		.nv.reservedSmem.offset0,@object
	.size		.nv.reservedSmem.offset0,0x4
